.version 7.0
.target sm_80 // needed for wmma instruction
.address_size 64

// Use fully coalesced loads to grab 64x64 chunks and pack them into
// shared memory. Use padded shared memory to avoid bank conflicts when
// loading chunks out with wmma.load.

.visible .entry wmmaMatmulV8 (
    .param .u64 ptrA,
    .param .u64 ptrB,
    .param .u64 ptrOut,
    .param .u32 numBlocks
) {
    .reg .pred %p0;

    // Attributes of the thread/CTA.
    .reg .u32 %tidX;
    .reg .u32 %tidY;
    .reg .u64 %ctaX;
    .reg .u64 %ctaY;

    // Arguments
    .reg .u64 %ptrA;
    .reg .u64 %ptrB;
    .reg .u64 %ptrOut;
    .reg .u32 %numBlocks;

    // Cache for block operands.
    .shared .align 4 .f32 sharedA[4608]; // padding of 8, (64+8)*64
    .shared .align 4 .f32 sharedB[5120]; // padding of 16, (64+16)*64

    ld.param.u64 %ptrA, [ptrA];
    ld.param.u64 %ptrB, [ptrB];
    ld.param.u64 %ptrOut, [ptrOut];
    ld.param.u32 %numBlocks, [numBlocks];

    mov.u32 %tidX, %tid.x; // index in warp (0-32)
    mov.u32 %tidY, %tid.y; // warp index in block (0-16)
    cvt.u64.u32 %ctaX, %ctaid.x; // column of output
    cvt.u64.u32 %ctaY, %ctaid.y; // row of output

    // Accumulation registers are stored as 8 floats per thread.
    .reg .f32 %out<8>;
    mov.f32 %out0, 0.0;
    mov.f32 %out1, 0.0;
    mov.f32 %out2, 0.0;
    mov.f32 %out3, 0.0;
    mov.f32 %out4, 0.0;
    mov.f32 %out5, 0.0;
    mov.f32 %out6, 0.0;
    mov.f32 %out7, 0.0;

    // The row-wise stride of the matrices, measured in tf32's.
    .reg .u64 %stride;
    {
        .reg .u64 %tmp;
        cvt.u64.u32 %tmp, %numBlocks;
        shl.b64 %stride, %tmp, 6;
    }

    // Stride of 1 row.
    .reg .u64 %bytesPerRow;
    shl.b64 %bytesPerRow, %stride, 2; // 4 bytes/float

    // Stride of 64 rows.
    .reg .u64 %loadBStride;
    shl.b64 %loadBStride, %stride, 8; // 64 rows * (4 bytes/float)

    // We want to load 64 rows with 16 warps.
    // Each warp will load four consecutive rows, one 32-float column
    // at a time.
    // The pointerInA will point to the thread-specific location in the first
    // row and first column to load.
    // We will store the data in sharedA, and the first location is pointed to
    // by storePointerInSharedA.
    // We will load chunks at a time from sharedA, and the warp-specific pointer
    // to the first block (as determined by the row specified by tidY, is pointed
    // to by loadPointerInSharedA.
    .reg .u64 %pointerInA;
    .reg .u32 %storePointerInSharedA;
    .reg .u32 %loadPointerInSharedA;
    {
        .reg .u64 %tmp<2>;
        .reg .u32 %stmp0;

        cvt.u64.u32 %tmp0, %tidY;
        shl.b64 %tmp0, %tmp0, 2; // tidY * 4 rows
        shl.b64 %tmp1, %ctaY, 6; // ctaY * 64 rows
        add.u64 %tmp0, %tmp0, %tmp1;
        mul.lo.u64 %tmp1, %tmp0, %stride; // floats / row
        cvt.u64.u32 %tmp0, %tidX;
        add.u64 %tmp1, %tmp1, %tmp0;
        shl.b64 %tmp1, %tmp1, 2; // 4 bytes / float
        add.u64 %pointerInA, %tmp1, %ptrA; // &ptrA[4*stride*(tidY*4 + ctaY*64 + tidX)]

        // We load from a row of A, given by tidY // 4.
        shr.b32 %stmp0, %tidY, 2; // tidY // 4
        mul.lo.u32 %stmp0, %stmp0, 4608; // *= (16 rows) * (64+8 floats/row) * (4 bytes/float)
        mov.u32 %loadPointerInSharedA, sharedA;
        add.u32 %loadPointerInSharedA, %loadPointerInSharedA, %stmp0;

        // We will store our row into sharedA similar to how we loaded it.
        // The offset will be ((tidY*4 rows) * (64 + 8 floats/row) + tidX) * (4 bytes/float)
        shl.b32 %stmp0, %tidY, 2; // tidY * 4
        mul.lo.u32 %stmp0, %stmp0, 72; // (64+8)
        add.u32 %stmp0, %stmp0, %tidX;
        shl.b32 %stmp0, %stmp0, 2; // *= 4 bytes/float
        mov.u32 %storePointerInSharedA, sharedA;
        add.u32 %storePointerInSharedA, %storePointerInSharedA, %stmp0;
    }

    // We load B the same way we load A, except that we use padding of 16 instead of 8
    // in shared memory to avoid bank conflicts.
    // For loadPointerInSharedB, we must index columns instead of rows.
    .reg .u64 %pointerInB;
    .reg .u32 %storePointerInSharedB;
    .reg .u32 %loadPointerInSharedB;
    {
        .reg .u32 %stmp<2>;
        .reg .u64 %tmp<2>;

        shl.b64 %tmp0, %ctaX, 8; // 4 bytes per float * 64 columns
        add.u64 %pointerInB, %ptrB, %tmp0;
        // Offset by tidY*4 rows and tidX columns.
        cvt.u64.u32 %tmp0, %tidY;
        shl.b64 %tmp0, %tmp0, 2; // tidY * 4 rows
        mul.lo.u64 %tmp1, %tmp0, %stride; // floats / row
        cvt.u64.u32 %tmp0, %tidX;
        add.u64 %tmp1, %tmp1, %tmp0;
        shl.b64 %tmp1, %tmp1, 2; // 4 bytes / float
        add.u64 %pointerInB, %pointerInB, %tmp1; // &ptrB[ctaX*64 + stride*4*(tidY*4) + tidX*4]

        // We load from a column of A, given by tidY % 4.
        and.b32 %stmp0, %tidY, 3; // tidY % 4
        shl.b32 %stmp0, %stmp0, 6; // *= (16 floats/column) * (4 bytes/float)
        mov.u32 %loadPointerInSharedB, sharedB;
        add.u32 %loadPointerInSharedB, %loadPointerInSharedB, %stmp0;

        // We will store our row into sharedB similar to how we loaded it.
        // The offset will be ((tidY*4 rows) * (64 + 16 floats/row) + tidX) * (4 bytes/float)
        shl.b32 %stmp0, %tidY, 2; // tidY * 4
        mul.lo.u32 %stmp0, %stmp0, 80; // (64+16)
        add.u32 %stmp0, %stmp0, %tidX;
        shl.b32 %stmp0, %stmp0, 2; // *= 4 bytes/float
        mov.u32 %storePointerInSharedB, sharedB;
        add.u32 %storePointerInSharedB, %storePointerInSharedB, %stmp0;
    }

    .reg .u32 %remainingIters;
    mov.u32 %remainingIters, %numBlocks;

outer_loop:
    setp.gt.u32 %p0, %remainingIters, 0;
    @!%p0 bra outer_loop_end;
    sub.u32 %remainingIters, %remainingIters, 1;

    // Load matrix A into shared memory.

    {
        .reg .f32 %ftmp<8>;
        .reg .b64 %tmp<3>;

        // Load four rows, two columns at a time.
        ld.global.f32 %ftmp0, [%pointerInA];
        ld.global.f32 %ftmp1, [%pointerInA+128];
        add.u64 %tmp0, %pointerInA, %bytesPerRow;
        ld.global.f32 %ftmp2, [%tmp0];
        ld.global.f32 %ftmp3, [%tmp0+128];
        add.u64 %tmp1, %tmp0, %bytesPerRow;
        ld.global.f32 %ftmp4, [%tmp1];
        ld.global.f32 %ftmp5, [%tmp1+128];
        add.u64 %tmp2, %tmp1, %bytesPerRow;
        ld.global.f32 %ftmp6, [%tmp2];
        ld.global.f32 %ftmp7, [%tmp2+128];

        // Every other value, we offset (32+8)*4 rather than 32*4.
        st.shared.b32 [%storePointerInSharedA], %ftmp0;
        st.shared.b32 [%storePointerInSharedA+128], %ftmp1;
        st.shared.b32 [%storePointerInSharedA+288], %ftmp2;
        st.shared.b32 [%storePointerInSharedA+288+128], %ftmp3;
        st.shared.b32 [%storePointerInSharedA+288*2], %ftmp4;
        st.shared.b32 [%storePointerInSharedA+288*2+128], %ftmp5;
        st.shared.b32 [%storePointerInSharedA+288*3], %ftmp6;
        st.shared.b32 [%storePointerInSharedA+288*3+128], %ftmp7;

        // Offset our pointer by 64 floats = 256 bytes.
        add.u64 %pointerInA, %pointerInA, 256;
    }

    // Load matrix B into shared memory.
    {
        .reg .f32 %ftmp<8>;
        .reg .b64 %tmp<3>;

        // Load four rows, two columns at a time.
        ld.global.f32 %ftmp0, [%pointerInB];
        ld.global.f32 %ftmp1, [%pointerInB+128];
        add.u64 %tmp0, %pointerInB, %bytesPerRow;
        ld.global.f32 %ftmp2, [%tmp0];
        ld.global.f32 %ftmp3, [%tmp0+128];
        add.u64 %tmp1, %tmp0, %bytesPerRow;
        ld.global.f32 %ftmp4, [%tmp1];
        ld.global.f32 %ftmp5, [%tmp1+128];
        add.u64 %tmp2, %tmp1, %bytesPerRow;
        ld.global.f32 %ftmp6, [%tmp2];
        ld.global.f32 %ftmp7, [%tmp2+128];

        // Every other value, we offset (32+16)*4 rather than 32*4.
        st.shared.b32 [%storePointerInSharedB], %ftmp0;
        st.shared.b32 [%storePointerInSharedB+128], %ftmp1;
        st.shared.b32 [%storePointerInSharedB+320], %ftmp2;
        st.shared.b32 [%storePointerInSharedB+320+128], %ftmp3;
        st.shared.b32 [%storePointerInSharedB+320*2], %ftmp4;
        st.shared.b32 [%storePointerInSharedB+320*2+128], %ftmp5;
        st.shared.b32 [%storePointerInSharedB+320*3], %ftmp6;
        st.shared.b32 [%storePointerInSharedB+320*3+128], %ftmp7;

        add.u64 %pointerInB, %pointerInB, %loadBStride;
    }

    bar.sync 0;

    {
        .reg .b32 %a<4>;
        .reg .b32 %b<4>;

        // stride for A is 64+8, stride for B is 64+16.

        wmma.load.a.sync.aligned.row.m16n16k8.shared.tf32 {%a0, %a1, %a2, %a3}, [%loadPointerInSharedA], 72;
        wmma.load.b.sync.aligned.row.m16n16k8.shared.tf32 {%b0, %b1, %b2, %b3}, [%loadPointerInSharedB], 80;
        wmma.mma.sync.aligned.row.row.m16n16k8.f32.tf32.tf32.f32 {%out0, %out1, %out2, %out3, %out4, %out5, %out6, %out7}, {%a0, %a1, %a2, %a3}, {%b0, %b1, %b2, %b3}, {%out0, %out1, %out2, %out3, %out4, %out5, %out6, %out7};

        // For each block, we advance in A by 8*4 bytes
        // We advance in B by 8 rows = 8*(64 + 16)*4 bytes

        wmma.load.a.sync.aligned.row.m16n16k8.shared.tf32 {%a0, %a1, %a2, %a3}, [%loadPointerInSharedA+32], 72;
        wmma.load.b.sync.aligned.row.m16n16k8.shared.tf32 {%b0, %b1, %b2, %b3}, [%loadPointerInSharedB+2560], 80;
        wmma.mma.sync.aligned.row.row.m16n16k8.f32.tf32.tf32.f32 {%out0, %out1, %out2, %out3, %out4, %out5, %out6, %out7}, {%a0, %a1, %a2, %a3}, {%b0, %b1, %b2, %b3}, {%out0, %out1, %out2, %out3, %out4, %out5, %out6, %out7};

        wmma.load.a.sync.aligned.row.m16n16k8.shared.tf32 {%a0, %a1, %a2, %a3}, [%loadPointerInSharedA+32*2], 72;
        wmma.load.b.sync.aligned.row.m16n16k8.shared.tf32 {%b0, %b1, %b2, %b3}, [%loadPointerInSharedB+2560*2], 80;
        wmma.mma.sync.aligned.row.row.m16n16k8.f32.tf32.tf32.f32 {%out0, %out1, %out2, %out3, %out4, %out5, %out6, %out7}, {%a0, %a1, %a2, %a3}, {%b0, %b1, %b2, %b3}, {%out0, %out1, %out2, %out3, %out4, %out5, %out6, %out7};

        wmma.load.a.sync.aligned.row.m16n16k8.shared.tf32 {%a0, %a1, %a2, %a3}, [%loadPointerInSharedA+32*3], 72;
        wmma.load.b.sync.aligned.row.m16n16k8.shared.tf32 {%b0, %b1, %b2, %b3}, [%loadPointerInSharedB+2560*3], 80;
        wmma.mma.sync.aligned.row.row.m16n16k8.f32.tf32.tf32.f32 {%out0, %out1, %out2, %out3, %out4, %out5, %out6, %out7}, {%a0, %a1, %a2, %a3}, {%b0, %b1, %b2, %b3}, {%out0, %out1, %out2, %out3, %out4, %out5, %out6, %out7};

        wmma.load.a.sync.aligned.row.m16n16k8.shared.tf32 {%a0, %a1, %a2, %a3}, [%loadPointerInSharedA+32*4], 72;
        wmma.load.b.sync.aligned.row.m16n16k8.shared.tf32 {%b0, %b1, %b2, %b3}, [%loadPointerInSharedB+2560*4], 80;
        wmma.mma.sync.aligned.row.row.m16n16k8.f32.tf32.tf32.f32 {%out0, %out1, %out2, %out3, %out4, %out5, %out6, %out7}, {%a0, %a1, %a2, %a3}, {%b0, %b1, %b2, %b3}, {%out0, %out1, %out2, %out3, %out4, %out5, %out6, %out7};

        wmma.load.a.sync.aligned.row.m16n16k8.shared.tf32 {%a0, %a1, %a2, %a3}, [%loadPointerInSharedA+32*5], 72;
        wmma.load.b.sync.aligned.row.m16n16k8.shared.tf32 {%b0, %b1, %b2, %b3}, [%loadPointerInSharedB+2560*5], 80;
        wmma.mma.sync.aligned.row.row.m16n16k8.f32.tf32.tf32.f32 {%out0, %out1, %out2, %out3, %out4, %out5, %out6, %out7}, {%a0, %a1, %a2, %a3}, {%b0, %b1, %b2, %b3}, {%out0, %out1, %out2, %out3, %out4, %out5, %out6, %out7};

        wmma.load.a.sync.aligned.row.m16n16k8.shared.tf32 {%a0, %a1, %a2, %a3}, [%loadPointerInSharedA+32*6], 72;
        wmma.load.b.sync.aligned.row.m16n16k8.shared.tf32 {%b0, %b1, %b2, %b3}, [%loadPointerInSharedB+2560*6], 80;
        wmma.mma.sync.aligned.row.row.m16n16k8.f32.tf32.tf32.f32 {%out0, %out1, %out2, %out3, %out4, %out5, %out6, %out7}, {%a0, %a1, %a2, %a3}, {%b0, %b1, %b2, %b3}, {%out0, %out1, %out2, %out3, %out4, %out5, %out6, %out7};

        wmma.load.a.sync.aligned.row.m16n16k8.shared.tf32 {%a0, %a1, %a2, %a3}, [%loadPointerInSharedA+32*7], 72;
        wmma.load.b.sync.aligned.row.m16n16k8.shared.tf32 {%b0, %b1, %b2, %b3}, [%loadPointerInSharedB+2560*7], 80;
        wmma.mma.sync.aligned.row.row.m16n16k8.f32.tf32.tf32.f32 {%out0, %out1, %out2, %out3, %out4, %out5, %out6, %out7}, {%a0, %a1, %a2, %a3}, {%b0, %b1, %b2, %b3}, {%out0, %out1, %out2, %out3, %out4, %out5, %out6, %out7};
    }

    bar.sync 0;

    bra outer_loop;
outer_loop_end:

    {
        .reg .u64 %outColumn;
        .reg .u64 %outOffset;
        .reg .u64 %tmp;

        shl.b64 %outColumn, %ctaX, 8; // 64 floats * 4 bytes
        cvt.u64.u32 %tmp, %tidY;
        and.b64 %tmp, %tmp, 3; // Offset for output column
        shl.b64 %tmp, %tmp, 6; // 16 floats * 4 bytes
        add.u64 %outColumn, %outColumn, %tmp;

        shl.b64 %outOffset, %stride, 8; // turn into a row offset (4 bytes), times 64 rows
        mul.lo.u64 %outOffset, %outOffset, %ctaY;

        // Offset for row
        cvt.u64.u32 %tmp, %tidY;
        and.b64 %tmp, %tmp, 12; // Row offset times 4
        mul.lo.u64 %tmp, %tmp, %stride;
        shl.b64 %tmp, %tmp, 4; // for second row: 16 * stride * 4 bytes / (4 for the offset of tidY row)
        add.u64 %outOffset, %outOffset, %tmp;

        add.u64 %outOffset, %outOffset, %outColumn;
        add.u64 %ptrOut, %ptrOut, %outOffset;

        // Copy to %ptrOut.
        .reg .u32 %stride32;
        cvt.u32.u64 %stride32, %stride;
        wmma.store.d.sync.aligned.m16n16k16.global.row.f32 [%ptrOut], {%out0, %out1, %out2, %out3, %out4, %out5, %out6, %out7}, %stride32;
    }

    ret;
}

// ===== COMPILED SASS (sm_100) =====

	.target	sm_100

	.elftype	@"ET_EXEC"


//--------------------- .note.nv.tkinfo           --------------------------
	.section	.note.nv.tkinfo,"",@"SHT_NOTE"
	.sectionflags	@"SHF_NOTE_NV_TKINFO"
	.tkinfo
        /*0018*/ 	.word	0x00000002
        /*0030*/ 	.string	""
        /*0030*/ 	.string	"ptxas"
        /*0030*/ 	.string	"Cuda compilation tools, release 13.0, V13.0.88"
        /*0030*/ 	.string	"Build cuda_13.0.r13.0/compiler.36424714_0"
        /*0030*/ 	.string	"-arch sm_100 "



//--------------------- .note.nv.cuinfo           --------------------------
	.section	.note.nv.cuinfo,"",@"SHT_NOTE"
	.sectionflags	@"SHF_NOTE_NV_CUINFO"
        /*0018*/ 	.short	0x0002
        /*001a*/ 	.short	0x0050
        /*001c*/ 	.short	0x0082
	.zero		2


//--------------------- .nv.info                  --------------------------
	.section	.nv.info,"",@"SHT_CUDA_INFO"
	.align	4


	//----- nvinfo : EIATTR_REGCOUNT
	.align		4
        /*0000*/ 	.byte	0x04, 0x2f
        /*0002*/ 	.short	(.L_1 - .L_0)
	.align		4
.L_0:
        /*0004*/ 	.word	index@(wmmaMatmulV8)
        /*0008*/ 	.word	0x00000028


	//----- nvinfo : EIATTR_FRAME_SIZE
	.align		4
.L_1:
        /*000c*/ 	.byte	0x04, 0x11
        /*000e*/ 	.short	(.L_3 - .L_2)
	.align		4
.L_2:
        /*0010*/ 	.word	index@(wmmaMatmulV8)
        /*0014*/ 	.word	0x00000000


	//----- nvinfo : EIATTR_MIN_STACK_SIZE
	.align		4
.L_3:
        /*0018*/ 	.byte	0x04, 0x12
        /*001a*/ 	.short	(.L_5 - .L_4)
	.align		4
.L_4:
        /*001c*/ 	.word	index@(wmmaMatmulV8)
        /*0020*/ 	.word	0x00000000
.L_5:


//--------------------- .nv.compat                --------------------------
	.section	.nv.compat,"",@"SHT_CUDA_COMPAT_INFO"
	.align	4
        /*0000*/ 	.byte	0x02, 0x09, 0x00, 0x00, 0x02, 0x02, 0x01, 0x00, 0x02, 0x05, 0x05, 0x00, 0x03, 0x07, 0x01, 0x01
        /*0010*/ 	.byte	0x02, 0x03, 0x00, 0x00, 0x02, 0x06, 0x01, 0x00, 0x04, 0x0b, 0x08, 0x00, 0x09, 0x00, 0x00, 0x00
        /*0020*/ 	.byte	0x00, 0x00, 0x00, 0x00


//--------------------- .nv.info.wmmaMatmulV8     --------------------------
	.section	.nv.info.wmmaMatmulV8,"",@"SHT_CUDA_INFO"
	.sectionflags	@""
	.align	4


	//----- nvinfo : EIATTR_CUDA_API_VERSION
	.align		4
        /*0000*/ 	.byte	0x04, 0x37
        /*0002*/ 	.short	(.L_7 - .L_6)
.L_6:
        /*0004*/ 	.word	0x00000082


	//----- nvinfo : EIATTR_KPARAM_INFO
	.align		4
.L_7:
        /*0008*/ 	.byte	0x04, 0x17
        /*000a*/ 	.short	(.L_9 - .L_8)
.L_8:
        /*000c*/ 	.word	0x00000000
        /*0010*/ 	.short	0x0003
        /*0012*/ 	.short	0x0018
        /*0014*/ 	.byte	0x00, 0xf0, 0x11, 0x00


	//----- nvinfo : EIATTR_KPARAM_INFO
	.align		4
.L_9:
        /*0018*/ 	.byte	0x04, 0x17
        /*001a*/ 	.short	(.L_11 - .L_10)
.L_10:
        /*001c*/ 	.word	0x00000000
        /*0020*/ 	.short	0x0002
        /*0022*/ 	.short	0x0010
        /*0024*/ 	.byte	0x00, 0xf0, 0x21, 0x00


	//----- nvinfo : EIATTR_KPARAM_INFO
	.align		4
.L_11:
        /*0028*/ 	.byte	0x04, 0x17
        /*002a*/ 	.short	(.L_13 - .L_12)
.L_12:
        /*002c*/ 	.word	0x00000000
        /*0030*/ 	.short	0x0001
        /*0032*/ 	.short	0x0008
        /*0034*/ 	.byte	0x00, 0xf0, 0x21, 0x00


	//----- nvinfo : EIATTR_KPARAM_INFO
	.align		4
.L_13:
        /*0038*/ 	.byte	0x04, 0x17
        /*003a*/ 	.short	(.L_15 - .L_14)
.L_14:
        /*003c*/ 	.word	0x00000000
        /*0040*/ 	.short	0x0000
        /*0042*/ 	.short	0x0000
        /*0044*/ 	.byte	0x00, 0xf0, 0x21, 0x00


	//----- nvinfo : EIATTR_SPARSE_MMA_MASK
	.align		4
.L_15:
        /*0048*/ 	.byte	0x03, 0x50
        /*004a*/ 	.short	0x0000


	//----- nvinfo : EIATTR_WMMA_USED
	.align		4
        /*004c*/ 	.byte	0x01, 0x2b
	.zero		2


	//----- nvinfo : EIATTR_MAXREG_COUNT
	.align		4
        /*0050*/ 	.byte	0x03, 0x1b
        /*0052*/ 	.short	0x00ff


	//----- nvinfo : EIATTR_NUM_BARRIERS
	.align		4
        /*0054*/ 	.byte	0x02, 0x4c
        /*0056*/ 	.byte	0x01
	.zero		1


	//----- nvinfo : EIATTR_MERCURY_ISA_VERSION
	.align		4
        /*0058*/ 	.byte	0x03, 0x5f
        /*005a*/ 	.short	0x0101


	//----- nvinfo : EIATTR_VRC_CTA_INIT_COUNT
	.align		4
        /*005c*/ 	.byte	0x02, 0x4a
	.zero		1
	.zero		1


	//----- nvinfo : EIATTR_EXIT_INSTR_OFFSETS
	.align		4
        /*0060*/ 	.byte	0x04, 0x1c
        /*0062*/ 	.short	(.L_17 - .L_16)


	//   ....[0]....
.L_16:
        /*0064*/ 	.word	0x000014a0


	//----- nvinfo : EIATTR_CBANK_PARAM_SIZE
	.align		4
.L_17:
        /*0068*/ 	.byte	0x03, 0x19
        /*006a*/ 	.short	0x001c


	//----- nvinfo : EIATTR_PARAM_CBANK
	.align		4
        /*006c*/ 	.byte	0x04, 0x0a
        /*006e*/ 	.short	(.L_19 - .L_18)
	.align		4
.L_18:
        /*0070*/ 	.word	index@(.nv.constant0.wmmaMatmulV8)
        /*0074*/ 	.short	0x0380
        /*0076*/ 	.short	0x001c


	//----- nvinfo : EIATTR_SW_WAR
	.align		4
.L_19:
        /*0078*/ 	.byte	0x04, 0x36
        /*007a*/ 	.short	(.L_21 - .L_20)
.L_20:
        /*007c*/ 	.word	0x00000008
.L_21:


//--------------------- .nv.callgraph             --------------------------
	.section	.nv.callgraph,"",@"SHT_CUDA_CALLGRAPH"
	.align	4
	.sectionentsize	8
	.align		4
        /*0000*/ 	.word	0x00000000
	.align		4
        /*0004*/ 	.word	0xffffffff
	.align		4
        /*0008*/ 	.word	0x00000000
	.align		4
        /*000c*/ 	.word	0xfffffffe
	.align		4
        /*0010*/ 	.word	0x00000000
	.align		4
        /*0014*/ 	.word	0xfffffffd
	.align		4
        /*0018*/ 	.word	0x00000000
	.align		4
        /*001c*/ 	.word	0xfffffffc


//--------------------- .text.wmmaMatmulV8        --------------------------
	.section	.text.wmmaMatmulV8,"ax",@progbits
	.align	128
        .global         wmmaMatmulV8
        .type           wmmaMatmulV8,@function
        .size           wmmaMatmulV8,(.L_x_3 - wmmaMatmulV8)
        .other          wmmaMatmulV8,@"STO_CUDA_ENTRY STV_DEFAULT"
wmmaMatmulV8:
.text.wmmaMatmulV8:
[----:B------:R-:W-:Y:S01]  /*0000*/  LDC R1, c[0x0][0x37c] ;  /* 0x0000df00ff017b82 */ /* 0x000fe20000000800 */
[----:B------:R-:W0:Y:S07]  /*0010*/  S2R R17, SR_TID.Y ;  /* 0x0000000000117919 */ /* 0x000e2e0000002200 */
[----:B------:R-:W1:Y:S01]  /*0020*/  S2UR UR4, SR_CTAID.Y ;  /* 0x00000000000479c3 */ /* 0x000e620000002600 */
[----:B------:R-:W2:Y:S01]  /*0030*/  LDCU UR11, c[0x0][0x398] ;  /* 0x00007300ff0b77ac */ /* 0x000ea20008000800 */
[----:B------:R-:W-:Y:S01]  /*0040*/  MOV R7, 0x400 ;  /* 0x0000040000077802 */ /* 0x000fe20000000f00 */
[----:B------:R-:W3:Y:S01]  /*0050*/  S2R R16, SR_CgaCtaId ;  /* 0x0000000000107919 */ /* 0x000ee20000008800 */
[----:B------:R-:W4:Y:S01]  /*0060*/  LDCU.64 UR8, c[0x0][0x358] ;  /* 0x00006b00ff0877ac */ /* 0x000f220008000a00 */
[----:B------:R-:W5:Y:S03]  /*0070*/  S2R R6, SR_TID.X ;  /* 0x0000000000067919 */ /* 0x000f660000002100 */
[----:B------:R-:W4:Y:S01]  /*0080*/  LDC.64 R4, c[0x0][0x388] ;  /* 0x0000e200ff047b82 */ /* 0x000f220000000a00 */
[----:B------:R-:W-:Y:S01]  /*0090*/  VIADD R8, R7, 0x4800 ;  /* 0x0000480007087836 */ /* 0x000fe20000000000 */
[----:B------:R-:W4:Y:S06]  /*00a0*/  S2R R0, SR_CTAID.X ;  /* 0x0000000000007919 */ /* 0x000f2c0000002500 */
[----:B------:R-:W4:Y:S01]  /*00b0*/  LDC.64 R2, c[0x0][0x380] ;  /* 0x0000e000ff027b82 */ /* 0x000f220000000a00 */
[----:B--2---:R-:W-:-:S02]  /*00c0*/  USHF.L.U32 UR5, UR11, 0x6, URZ ;  /* 0x000000060b057899 */ /* 0x004fc400080006ff */
[----:B------:R-:W-:Y:S02]  /*00d0*/  USHF.R.U32.HI UR10, URZ, 0x1a, UR11 ;  /* 0x0000001aff0a7899 */ /* 0x000fe4000801160b */
[----:B------:R-:W-:Y:S02]  /*00e0*/  UISETP.GT.U32.AND UP0, UPT, UR11, URZ, UPT ;  /* 0x000000ff0b00728c */ /* 0x000fe4000bf04070 */
[----:B-1----:R-:W-:Y:S02]  /*00f0*/  USHF.L.U32 UR6, UR4, 0x6, URZ ;  /* 0x0000000604067899 */ /* 0x002fe400080006ff */
[----:B------:R-:W-:Y:S01]  /*0100*/  USHF.R.U32.HI UR7, URZ, 0x1a, UR4 ;  /* 0x0000001aff077899 */ /* 0x000fe20008011604 */
[C---:B0-----:R-:W-:Y:S01]  /*0110*/  IMAD.SHL.U32 R9, R17.reuse, 0x4, RZ ;  /* 0x0000000411097824 */ /* 0x041fe200078e00ff */
[----:B------:R-:W-:Y:S01]  /*0120*/  SHF.R.U32.HI R23, RZ, 0x2, R17 ;  /* 0x00000002ff177819 */ /* 0x000fe20000011611 */
[C---:B------:R-:W-:Y:S01]  /*0130*/  IMAD.SHL.U32 R13, R17.reuse, 0x4, RZ ;  /* 0x00000004110d7824 */ /* 0x040fe200078e00ff */
[----:B------:R-:W-:-:S02]  /*0140*/  LEA R19, P0, R17, UR6, 0x2 ;  /* 0x0000000611137c11 */ /* 0x000fc4000f8010ff */
[C---:B---3--:R-:W-:Y:S02]  /*0150*/  LEA R22, R16.reuse, R7, 0x18 ;  /* 0x0000000710167211 */ /* 0x048fe400078ec0ff */
[----:B------:R-:W-:Y:S01]  /*0160*/  LEA R16, R16, R8, 0x18 ;  /* 0x0000000810107211 */ /* 0x000fe200078ec0ff */
[----:B-----5:R-:W-:Y:S01]  /*0170*/  IMAD R7, R9, 0x48, R6 ;  /* 0x0000004809077824 */ /* 0x020fe200078e0206 */
[----:B------:R-:W-:Y:S01]  /*0180*/  LEA.HI.X R8, R17, UR7, RZ, 0x2, P0 ;  /* 0x0000000711087c11 */ /* 0x000fe200080f14ff */
[----:B------:R-:W-:Y:S01]  /*0190*/  IMAD R23, R23, 0x1200, R22 ;  /* 0x0000120017177824 */ /* 0x000fe200078e0216 */
[----:B----4-:R-:W-:Y:S01]  /*01a0*/  LEA R15, P0, R0, R4, 0x8 ;  /* 0x00000004000f7211 */ /* 0x010fe200078040ff */
[----:B------:R-:W-:Y:S01]  /*01b0*/  IMAD R11, R9, 0x50, R6 ;  /* 0x00000050090b7824 */ /* 0x000fe200078e0206 */
[----:B------:R-:W-:Y:S01]  /*01c0*/  LEA R22, R7, R22, 0x2 ;  /* 0x0000001607167211 */ /* 0x000fe200078e10ff */
[----:B------:R-:W-:Y:S01]  /*01d0*/  IMAD R4, R8, UR5, RZ ;  /* 0x0000000508047c24 */ /* 0x000fe2000f8e02ff */
[----:B------:R-:W-:-:S02]  /*01e0*/  SHF.R.U32.HI R7, RZ, 0x1e, R17 ;  /* 0x0000001eff077819 */ /* 0x000fc40000011611 */
[----:B------:R-:W-:-:S03]  /*01f0*/  LOP3.LUT R17, R17, 0x3, RZ, 0xc0, !PT ;  /* 0x0000000311117812 */ /* 0x000fc600078ec0ff */
[----:B------:R-:W-:Y:S02]  /*0200*/  IMAD R10, R7, UR5, RZ ;  /* 0x00000005070a7c24 */ /* 0x000fe4000f8e02ff */
[----:B------:R-:W-:Y:S02]  /*0210*/  IMAD.MOV.U32 R7, RZ, RZ, RZ ;  /* 0x000000ffff077224 */ /* 0x000fe400078e00ff */
[C---:B------:R-:W-:Y:S01]  /*0220*/  IMAD R21, R13.reuse, UR10, R10 ;  /* 0x0000000a0d157c24 */ /* 0x040fe2000f8e020a */
[----:B------:R-:W-:Y:S01]  /*0230*/  LEA.HI.X R10, R0, R5, RZ, 0x8, P0 ;  /* 0x00000005000a7211 */ /* 0x000fe200000f44ff */
[----:B------:R-:W-:Y:S01]  /*0240*/  IMAD.WIDE.U32 R8, R13, UR5, R6 ;  /* 0x000000050d087c25 */ /* 0x000fe2000f8e0006 */
[----:B------:R-:W-:-:S03]  /*0250*/  CS2R R12, SRZ ;  /* 0x00000000000c7805 */ /* 0x000fc6000001ff00 */
[----:B------:R-:W-:Y:S01]  /*0260*/  IMAD.WIDE.U32 R6, R19, UR5, R6 ;  /* 0x0000000513067c25 */ /* 0x000fe2000f8e0006 */
[----:B------:R-:W-:-:S03]  /*0270*/  USHF.L.U64.HI UR5, UR5, 0x8, UR10 ;  /* 0x0000000805057899 */ /* 0x000fc6000801020a */
[----:B------:R-:W-:Y:S01]  /*0280*/  IMAD R19, R19, UR10, R4 ;  /* 0x0000000a13137c24 */ /* 0x000fe2000f8e0204 */
[----:B------:R-:W-:Y:S01]  /*0290*/  LEA R4, P1, R8, R15, 0x2 ;  /* 0x0000000f08047211 */ /* 0x000fe200078210ff */
[----:B------:R-:W-:Y:S01]  /*02a0*/  IMAD.IADD R5, R9, 0x1, R21 ;  /* 0x0000000109057824 */ /* 0x000fe200078e0215 */
[----:B------:R-:W-:Y:S01]  /*02b0*/  LEA R2, P0, R6, R2, 0x2 ;  /* 0x0000000206027211 */ /* 0x000fe200078010ff */
[----:B------:R-:W-:Y:S01]  /*02c0*/  IMAD R17, R17, 0x40, R16 ;  /* 0x0000004011117824 */ /* 0x000fe200078e0210 */
[----:B------:R-:W-:Y:S02]  /*02d0*/  IADD3 R7, PT, PT, R7, R19, RZ ;  /* 0x0000001307077210 */ /* 0x000fe40007ffe0ff */
[----:B------:R-:W-:Y:S02]  /*02e0*/  CS2R R14, SRZ ;  /* 0x00000000000e7805 */ /* 0x000fe4000001ff00 */
[----:B------:R-:W-:Y:S02]  /*02f0*/  LEA R16, R11, R16, 0x2 ;  /* 0x000000100b107211 */ /* 0x000fe400078e10ff */
[----:B------:R-:W-:-:S02]  /*0300*/  LEA.HI.X R5, R8, R10, R5, 0x2, P1 ;  /* 0x0000000a08057211 */ /* 0x000fc400008f1405 */
[----:B------:R-:W-:Y:S02]  /*0310*/  CS2R R8, SRZ ;  /* 0x0000000000087805 */ /* 0x000fe4000001ff00 */
[----:B------:R-:W-:Y:S02]  /*0320*/  LEA.HI.X R3, R6, R3, R7, 0x2, P0 ;  /* 0x0000000306037211 */ /* 0x000fe400000f1407 */
[----:B------:R-:W-:Y:S01]  /*0330*/  CS2R R10, SRZ ;  /* 0x00000000000a7805 */ /* 0x000fe2000001ff00 */
[----:B------:R-:W-:Y:S06]  /*0340*/  BRA.U !UP0, `(.L_x_0) ;  /* 0x0000000d08d07547 */ /* 0x000fec000b800000 */
[----:B------:R-:W0:Y:S01]  /*0350*/  LDCU UR7, c[0x0][0x398] ;  /* 0x00007300ff0777ac */ /* 0x000e220008000800 */
[----:B------:R-:W1:Y:S02]  /*0360*/  LDCU UR11, c[0x0][0x398] ;  /* 0x00007300ff0b77ac */ /* 0x000e640008000800 */
.L_x_1:
[----:B-1----:R-:W-:Y:S01]  /*0370*/  USHF.L.U32 UR6, UR11, 0x6, URZ ;  /* 0x000000060b067899 */ /* 0x002fe200080006ff */
[----:B------:R-:W2:Y:S03]  /*0380*/  LDG.E R31, desc[UR8][R2.64] ;  /* 0x00000008021f7981 */ /* 0x000ea6000c1e1900 */
[----:B------:R-:W-:Y:S01]  /*0390*/  USHF.L.U32 UR13, UR6, 0x2, URZ ;  /* 0x00000002060d7899 */ /* 0x000fe200080006ff */
[----:B------:R-:W3:Y:S01]  /*03a0*/  LDG.E R33, desc[UR8][R2.64+0x80] ;  /* 0x0000800802217981 */ /* 0x000ee2000c1e1900 */
[----:B------:R-:W-:-:S04]  /*03b0*/  USHF.L.U64.HI UR12, UR6, 0x2, UR10 ;  /* 0x00000002060c7899 */ /* 0x000fc8000801020a */
[----:B------:R-:W-:Y:S02]  /*03c0*/  IADD3 R28, P1, PT, R2, UR13, RZ ;  /* 0x0000000d021c7c10 */ /* 0x000fe4000ff3e0ff */
[----:B------:R-:W-:Y:S02]  /*03d0*/  IADD3 R26, P0, PT, R4, UR13, RZ ;  /* 0x0000000d041a7c10 */ /* 0x000fe4000ff1e0ff */
[----:B------:R-:W-:Y:S02]  /*03e0*/  IADD3.X R29, PT, PT, R3, UR12, RZ, P1, !PT ;  /* 0x0000000c031d7c10 */ /* 0x000fe40008ffe4ff */
[----:B------:R-:W-:Y:S02]  /*03f0*/  IADD3 R20, P1, PT, R28, UR13, RZ ;  /* 0x0000000d1c147c10 */ /* 0x000fe4000ff3e0ff */
[----:B------:R-:W-:Y:S01]  /*0400*/  IADD3.X R27, PT, PT, R5, UR12, RZ, P0, !PT ;  /* 0x0000000c051b7c10 */ /* 0x000fe200087fe4ff */
[----:B------:R-:W4:Y:S01]  /*0410*/  LDG.E R7, desc[UR8][R28.64] ;  /* 0x000000081c077981 */ /* 0x000f22000c1e1900 */
[----:B------:R-:W-:-:S02]  /*0420*/  IADD3.X R21, PT, PT, R29, UR12, RZ, P1, !PT ;  /* 0x0000000c1d157c10 */ /* 0x000fc40008ffe4ff */
[----:B------:R-:W-:Y:S01]  /*0430*/  IADD3 R18, P0, PT, R20, UR13, RZ ;  /* 0x0000000d14127c10 */ /* 0x000fe2000ff1e0ff */
[----:B------:R1:W5:Y:S01]  /*0440*/  LDG.E R30, desc[UR8][R28.64+0x80] ;  /* 0x000080081c1e7981 */ /* 0x000362000c1e1900 */
[----:B------:R-:W-:Y:S02]  /*0450*/  IADD3 R24, P1, PT, R26, UR13, RZ ;  /* 0x0000000d1a187c10 */ /* 0x000fe4000ff3e0ff */
[----:B------:R-:W-:Y:S01]  /*0460*/  IADD3.X R19, PT, PT, R21, UR12, RZ, P0, !PT ;  /* 0x0000000c15137c10 */ /* 0x000fe200087fe4ff */
[----:B------:R-:W5:Y:S01]  /*0470*/  LDG.E R35, desc[UR8][R26.64] ;  /* 0x000000081a237981 */ /* 0x000f62000c1e1900 */
[----:B------:R-:W-:-:S03]  /*0480*/  IADD3.X R25, PT, PT, R27, UR12, RZ, P1, !PT ;  /* 0x0000000c1b197c10 */ /* 0x000fc60008ffe4ff */
[----:B------:R-:W5:Y:S01]  /*0490*/  LDG.E R37, desc[UR8][R26.64+0x80] ;  /* 0x000080081a257981 */ /* 0x000f62000c1e1900 */
[----:B-1----:R-:W-:-:S03]  /*04a0*/  IADD3 R28, P0, PT, R24, UR13, RZ ;  /* 0x0000000d181c7c10 */ /* 0x002fc6000ff1e0ff */
[----:B------:R-:W5:Y:S01]  /*04b0*/  LDG.E R36, desc[UR8][R18.64] ;  /* 0x0000000812247981 */ /* 0x000f62000c1e1900 */
[----:B------:R-:W-:-:S03]  /*04c0*/  IADD3.X R29, PT, PT, R25, UR12, RZ, P0, !PT ;  /* 0x0000000c191d7c10 */ /* 0x000fc600087fe4ff */
[----:B------:R-:W5:Y:S04]  /*04d0*/  LDG.E R6, desc[UR8][R20.64] ;  /* 0x0000000814067981 */ /* 0x000f68000c1e1900 */
[----:B------:R-:W5:Y:S04]  /*04e0*/  LDG.E R32, desc[UR8][R20.64+0x80] ;  /* 0x0000800814207981 */ /* 0x000f68000c1e1900 */
[----:B------:R1:W5:Y:S04]  /*04f0*/  LDG.E R19, desc[UR8][R18.64+0x80] ;  /* 0x0000800812137981 */ /* 0x000368000c1e1900 */
[----:B------:R-:W5:Y:S04]  /*0500*/  LDG.E R27, desc[UR8][R24.64] ;  /* 0x00000008181b7981 */ /* 0x000f68000c1e1900 */
[----:B------:R-:W5:Y:S04]  /*0510*/  LDG.E R26, desc[UR8][R28.64] ;  /* 0x000000081c1a7981 */ /* 0x000f68000c1e1900 */
[----:B------:R-:W5:Y:S04]  /*0520*/  LDG.E R21, desc[UR8][R4.64] ;  /* 0x0000000804157981 */ /* 0x000f68000c1e1900 */
[----:B------:R0:W5:Y:S04]  /*0530*/  LDG.E R24, desc[UR8][R24.64+0x80] ;  /* 0x0000800818187981 */ /* 0x000168000c1e1900 */
[----:B------:R0:W5:Y:S04]  /*0540*/  LDG.E R29, desc[UR8][R28.64+0x80] ;  /* 0x000080081c1d7981 */ /* 0x000168000c1e1900 */
[----:B------:R-:W5:Y:S01]  /*0550*/  LDG.E R20, desc[UR8][R4.64+0x80] ;  /* 0x0000800804147981 */ /* 0x000f62000c1e1900 */
[----:B-1----:R-:W1:Y:S02]  /*0560*/  S2R R18, SR_LANEID ;  /* 0x0000000000127919 */ /* 0x002e640000000000 */
[----:B-1----:R-:W-:-:S02]  /*0570*/  SHF.R.U32.HI R34, RZ, 0x2, R18 ;  /* 0x00000002ff227819 */ /* 0x002fc40000011612 */
[----:B------:R-:W-:-:S05]  /*0580*/  LOP3.LUT R18, R18, 0x3, RZ, 0xc0, !PT ;  /* 0x0000000312127812 */ /* 0x000fca00078ec0ff */
[----:B0-----:R-:W-:Y:S02]  /*0590*/  IMAD R25, R34, 0x48, R18 ;  /* 0x0000004822197824 */ /* 0x001fe400078e0212 */
[----:B------:R-:W-:-:S03]  /*05a0*/  IMAD R34, R18, 0x50, R34 ;  /* 0x0000005012227824 */ /* 0x000fc600078e0222 */
[C---:B------:R-:W-:Y:S01]  /*05b0*/  IADD3 R28, PT, PT, R25.reuse, 0x244, RZ ;  /* 0x00000244191c7810 */ /* 0x040fe20007ffe0ff */
[----:B--2---:R-:W-:Y:S04]  /*05c0*/  STS [R22], R31 ;  /* 0x0000001f16007388 */ /* 0x004fe80000000800 */
[----:B---3--:R-:W-:Y:S04]  /*05d0*/  STS [R22+0x80], R33 ;  /* 0x0000802116007388 */ /* 0x008fe80000000800 */
[----:B----4-:R-:W-:Y:S04]  /*05e0*/  STS [R22+0x120], R7 ;  /* 0x0001200716007388 */ /* 0x010fe80000000800 */
[----:B-----5:R-:W-:Y:S04]  /*05f0*/  STS [R22+0x1a0], R30 ;  /* 0x0001a01e16007388 */ /* 0x020fe80000000800 */
[----:B------:R0:W-:Y:S04]  /*0600*/  STS [R22+0x360], R36 ;  /* 0x0003602416007388 */ /* 0x0001e80000000800 */
[----:B------:R-:W-:Y:S04]  /*0610*/  STS [R22+0x240], R6 ;  /* 0x0002400616007388 */ /* 0x000fe80000000800 */
[----:B------:R1:W-:Y:S04]  /*0620*/  STS [R22+0x2c0], R32 ;  /* 0x0002c02016007388 */ /* 0x0003e80000000800 */
[----:B------:R-:W-:Y:S04]  /*0630*/  STS [R22+0x3e0], R19 ;  /* 0x0003e01316007388 */ /* 0x000fe80000000800 */
[----:B------:R-:W-:Y:S04]  /*0640*/  STS [R16+0x140], R35 ;  /* 0x0001402310007388 */ /* 0x000fe80000000800 */
[----:B------:R-:W-:Y:S04]  /*0650*/  STS [R16+0x1c0], R37 ;  /* 0x0001c02510007388 */ /* 0x000fe80000000800 */
[----:B------:R-:W-:Y:S04]  /*0660*/  STS [R16+0x280], R27 ;  /* 0x0002801b10007388 */ /* 0x000fe80000000800 */
[----:B------:R-:W-:Y:S04]  /*0670*/  STS [R16+0x300], R24 ;  /* 0x0003001810007388 */ /* 0x000fe80000000800 */
[----:B------:R2:W-:Y:S04]  /*0680*/  STS [R16+0x3c0], R26 ;  /* 0x0003c01a10007388 */ /* 0x0005e80000000800 */
[----:B------:R3:W-:Y:S04]  /*0690*/  STS [R16+0x440], R29 ;  /* 0x0004401d10007388 */ /* 0x0007e80000000800 */
[----:B------:R-:W-:Y:S04]  /*06a0*/  STS [R16], R21 ;  /* 0x0000001510007388 */ /* 0x000fe80000000800 */
[----:B------:R4:W-:Y:S01]  /*06b0*/  STS [R16+0x80], R20 ;  /* 0x0000801410007388 */ /* 0x0009e20000000800 */
[----:B0-----:R-:W-:-:S02]  /*06c0*/  VIADD R36, R25, 0x240 ;  /* 0x0000024019247836 */ /* 0x001fc40000000000 */
[C---:B-1----:R-:W-:Y:S01]  /*06d0*/  VIADD R32, R34.reuse, 0x8 ;  /* 0x0000000822207836 */ /* 0x042fe20000000000 */
[-C--:B------:R-:W-:Y:S01]  /*06e0*/  LEA R31, R34, R17.reuse, 0x2 ;  /* 0x00000011221f7211 */ /* 0x080fe200078e10ff */
[----:B------:R-:W-:Y:S01]  /*06f0*/  BAR.SYNC.DEFER_BLOCKING 0x0 ;  /* 0x0000000000007b1d */ /* 0x000fe20000010000 */
[C-C-:B------:R-:W-:Y:S02]  /*0700*/  IMAD R6, R25.reuse, 0x4, R23.reuse ;  /* 0x0000000419067824 */ /* 0x140fe400078e0217 */
[----:B------:R-:W-:Y:S01]  /*0710*/  IMAD R7, R36, 0x4, R23 ;  /* 0x0000000424077824 */ /* 0x000fe200078e0217 */
[----:B------:R-:W-:Y:S01]  /*0720*/  LEA R33, R32, R17, 0x2 ;  /* 0x0000001120217211 */ /* 0x000fe200078e10ff */
[----:B------:R-:W-:Y:S02]  /*0730*/  VIADD R30, R25, 0x4 ;  /* 0x00000004191e7836 */ /* 0x000fe40000000000 */
[C---:B--2---:R-:W-:Y:S02]  /*0740*/  VIADD R26, R34.reuse, 0x140 ;  /* 0x00000140221a7836 */ /* 0x044fe40000000000 */
[----:B------:R-:W-:Y:S01]  /*0750*/  VIADD R24, R34, 0x148 ;  /* 0x0000014822187836 */ /* 0x000fe20000000000 */
[----:B------:R-:W-:Y:S01]  /*0760*/  LEA R18, R30, R23, 0x2 ;  /* 0x000000171e127211 */ /* 0x000fe200078e10ff */
[----:B------:R0:W-:Y:S04]  /*0770*/  LDS R27, [R31] ;  /* 0x000000001f1b7984 */ /* 0x0001e80000000800 */
[----:B------:R-:W-:Y:S04]  /*0780*/  LDS R6, [R6] ;  /* 0x0000000006067984 */ /* 0x000fe80000000800 */
[----:B------:R-:W1:Y:S04]  /*0790*/  LDS R7, [R7] ;  /* 0x0000000007077984 */ /* 0x000e680000000800 */
[----:B------:R-:W2:Y:S01]  /*07a0*/  LDS R21, [R33] ;  /* 0x0000000021157984 */ /* 0x000ea20000000800 */
[----:B---3--:R-:W-:-:S02]  /*07b0*/  IMAD R29, R26, 0x4, R17 ;  /* 0x000000041a1d7824 */ /* 0x008fc400078e0211 */
[----:B------:R-:W-:Y:S01]  /*07c0*/  IMAD R19, R28, 0x4, R23 ;  /* 0x000000041c137824 */ /* 0x000fe200078e0217 */
[----:B------:R-:W-:Y:S01]  /*07d0*/  LDS R18, [R18] ;  /* 0x0000000012127984 */ /* 0x000fe20000000800 */
[----:B----4-:R-:W-:-:S03]  /*07e0*/  IMAD R20, R24, 0x4, R17 ;  /* 0x0000000418147824 */ /* 0x010fc600078e0211 */
[----:B------:R-:W-:Y:S04]  /*07f0*/  LDS R29, [R29] ;  /* 0x000000001d1d7984 */ /* 0x000fe80000000800 */
[----:B------:R-:W3:Y:S04]  /*0800*/  LDS R19, [R19] ;  /* 0x0000000013137984 */ /* 0x000ee80000000800 */
[----:B------:R-:W4:Y:S01]  /*0810*/  LDS R20, [R20] ;  /* 0x0000000014147984 */ /* 0x000f220000000800 */
[----:B0-----:R-:W-:Y:S01]  /*0820*/  VIADD R31, R23, 0x20 ;  /* 0x00000020171f7836 */ /* 0x001fe20000000000 */
[C---:B-1----:R-:W-:Y:S08]  /*0830*/  HMMA.1684.F32.TF32 R8, R6.reuse, R27, R8 ;  /* 0x0000001b0608723c */ /* 0x042ff00000085008 */
[----:B--2---:R-:W-:Y:S01]  /*0840*/  HMMA.1684.F32.TF32 R12, R6, R21, R12 ;  /* 0x00000015060c723c */ /* 0x004fe2000008500c */
[----:B------:R-:W-:Y:S01]  /*0850*/  IADD3 R21, PT, PT, R17, 0xa00, RZ ;  /* 0x00000a0011157810 */ /* 0x000fe20007ffe0ff */
[----:B------:R-:W-:Y:S01]  /*0860*/  IMAD R7, R36, 0x4, R31 ;  /* 0x0000000424077824 */ /* 0x000fe200078e021f */
[----:B------:R-:W-:-:S03]  /*0870*/  LEA R6, R25, R31, 0x2 ;  /* 0x0000001f19067211 */ /* 0x000fc600078e10ff */
[--C-:B------:R-:W-:Y:S02]  /*0880*/  IMAD R27, R34, 0x4, R21.reuse ;  /* 0x00000004221b7824 */ /* 0x100fe400078e0215 */
[----:B------:R-:W-:Y:S01]  /*0890*/  IMAD R33, R32, 0x4, R21 ;  /* 0x0000000420217824 */ /* 0x000fe200078e0215 */
[----:B------:R-:W-:Y:S03]  /*08a0*/  LDS R6, [R6] ;  /* 0x0000000006067984 */ /* 0x000fe60000000800 */
[C---:B---3--:R-:W-:Y:S01]  /*08b0*/  HMMA.1684.F32.TF32 R8, R18.reuse, R29, R8 ;  /* 0x0000001d1208723c */ /* 0x048fe20000085008 */
[----:B------:R-:W-:Y:S04]  /*08c0*/  LDS R27, [R27] ;  /* 0x000000001b1b7984 */ /* 0x000fe80000000800 */
[----:B------:R-:W0:Y:S03]  /*08d0*/  LDS R7, [R7] ;  /* 0x0000000007077984 */ /* 0x000e260000000800 */
[----:B----4-:R-:W-:Y:S01]  /*08e0*/  HMMA.1684.F32.TF32 R12, R18, R20, R12 ;  /* 0x00000014120c723c */ /* 0x010fe2000008500c */
[----:B------:R-:W-:-:S02]  /*08f0*/  IMAD R18, R30, 0x4, R31 ;  /* 0x000000041e127824 */ /* 0x000fc400078e021f */
[----:B------:R-:W-:Y:S02]  /*0900*/  IMAD R19, R28, 0x4, R31 ;  /* 0x000000041c137824 */ /* 0x000fe400078e021f */
[----:B------:R-:W1:Y:S01]  /*0910*/  LDS R31, [R33] ;  /* 0x00000000211f7984 */ /* 0x000e620000000800 */
[-C--:B------:R-:W-:Y:S02]  /*0920*/  LEA R29, R26, R21.reuse, 0x2 ;  /* 0x000000151a1d7211 */ /* 0x080fe400078e10ff */
[----:B------:R-:W-:Y:S01]  /*0930*/  LEA R20, R24, R21, 0x2 ;  /* 0x0000001518147211 */ /* 0x000fe200078e10ff */
[----:B------:R-:W-:Y:S04]  /*0940*/  LDS R18, [R18] ;  /* 0x0000000012127984 */ /* 0x000fe80000000800 */
[----:B------:R-:W-:Y:S04]  /*0950*/  LDS R29, [R29] ;  /* 0x000000001d1d7984 */ /* 0x000fe80000000800 */
[----:B------:R-:W2:Y:S04]  /*0960*/  LDS R19, [R19] ;  /* 0x0000000013137984 */ /* 0x000ea80000000800 */
[----:B------:R-:W3:Y:S01]  /*0970*/  LDS R20, [R20] ;  /* 0x0000000014147984 */ /* 0x000ee20000000800 */
[----:B0-----:R-:W-:Y:S01]  /*0980*/  HMMA.1684.F32.TF32 R8, R6, R27, R8 ;  /* 0x0000001b0608723c */ /* 0x001fe20000085008 */
[----:B------:R-:W-:-:S07]  /*0990*/  VIADD R27, R17, 0x1400 ;  /* 0x00001400111b7836 */ /* 0x000fce0000000000 */
[----:B-1----:R-:W-:Y:S01]  /*09a0*/  HMMA.1684.F32.TF32 R12, R6, R31, R12 ;  /* 0x0000001f060c723c */ /* 0x002fe2000008500c */
[----:B------:R-:W-:Y:S01]  /*09b0*/  VIADD R31, R23, 0x40 ;  /* 0x00000040171f7836 */ /* 0x000fe20000000000 */
[----:B------:R-:W-:-:S03]  /*09c0*/  LEA R21, R32, R27, 0x2 ;  /* 0x0000001b20157211 */ /* 0x000fc600078e10ff */
[--C-:B------:R-:W-:Y:S02]  /*09d0*/  IMAD R6, R25, 0x4, R31.reuse ;  /* 0x0000000419067824 */ /* 0x100fe400078e021f */
[----:B------:R-:W-:Y:S01]  /*09e0*/  IMAD R7, R36, 0x4, R31 ;  /* 0x0000000424077824 */ /* 0x000fe200078e021f */
[----:B------:R-:W-:Y:S01]  /*09f0*/  LEA R33, R34, R27, 0x2 ;  /* 0x0000001b22217211 */ /* 0x000fe200078e10ff */
[----:B------:R-:W-:Y:S04]  /*0a00*/  LDS R21, [R21] ;  /* 0x0000000015157984 */ /* 0x000fe80000000800 */
[----:B------:R-:W-:Y:S04]  /*0a10*/  LDS R6, [R6] ;  /* 0x0000000006067984 */ /* 0x000fe80000000800 */
[----:B------:R-:W0:Y:S04]  /*0a20*/  LDS R7, [R7] ;  /* 0x0000000007077984 */ /* 0x000e280000000800 */
[----:B------:R-:W1:Y:S01]  /*0a30*/  LDS R33, [R33] ;  /* 0x0000000021217984 */ /* 0x000e620000000800 */
[----:B--2---:R-:W-:Y:S01]  /*0a40*/  HMMA.1684.F32.TF32 R8, R18, R29, R8 ;  /* 0x0000001d1208723c */ /* 0x004fe20000085008 */
[----:B------:R-:W-:-:S06]  /*0a50*/  IMAD R29, R26, 0x4, R27 ;  /* 0x000000041a1d7824 */ /* 0x000fcc00078e021b */
[----:B------:R-:W-:Y:S01]  /*0a60*/  LDS R29, [R29] ;  /* 0x000000001d1d7984 */ /* 0x000fe20000000800 */
[----:B---3--:R-:W-:Y:S01]  /*0a70*/  HMMA.1684.F32.TF32 R12, R18, R20, R12 ;  /* 0x00000014120c723c */ /* 0x008fe2000008500c */
[----:B------:R-:W-:Y:S01]  /*0a80*/  IMAD R18, R30, 0x4, R31 ;  /* 0x000000041e127824 */ /* 0x000fe200078e021f */
[----:B------:R-:W-:Y:S01]  /*0a90*/  LEA R19, R28, R31, 0x2 ;  /* 0x0000001f1c137211 */ /* 0x000fe200078e10ff */
[----:B------:R-:W-:-:S04]  /*0aa0*/  IMAD R20, R24, 0x4, R27 ;  /* 0x0000000418147824 */ /* 0x000fc800078e021b */
[----:B------:R-:W-:Y:S04]  /*0ab0*/  LDS R18, [R18] ;  /* 0x0000000012127984 */ /* 0x000fe80000000800 */
[----:B------:R-:W2:Y:S04]  /*0ac0*/  LDS R19, [R19] ;  /* 0x0000000013137984 */ /* 0x000ea80000000800 */
[----:B------:R-:W3:Y:S01]  /*0ad0*/  LDS R20, [R20] ;  /* 0x0000000014147984 */ /* 0x000ee20000000800 */
[----:B------:R-:W-:-:S04]  /*0ae0*/  IADD3 R31, PT, PT, R23, 0x60, RZ ;  /* 0x00000060171f7810 */ /* 0x000fc80007ffe0ff */
[----:B0-----:R-:W-:Y:S01]  /*0af0*/  HMMA.1684.F32.TF32 R12, R6, R21, R12 ;  /* 0x00000015060c723c */ /* 0x001fe2000008500c */
[----:B------:R-:W-:-:S04]  /*0b00*/  VIADD R21, R17, 0x1e00 ;  /* 0x00001e0011157836 */ /* 0x000fc80000000000 */
[----:B------:R-:W-:-:S03]  /*0b10*/  IMAD R27, R34, 0x4, R21 ;  /* 0x00000004221b7824 */ /* 0x000fc600078e0215 */
[----:B-1----:R-:W-:Y:S01]  /*0b20*/  HMMA.1684.F32.TF32 R8, R6, R33, R8 ;  /* 0x000000210608723c */ /* 0x002fe20000085008 */
[----:B------:R-:W-:Y:S01]  /*0b30*/  IMAD R6, R25, 0x4, R31 ;  /* 0x0000000419067824 */ /* 0x000fe200078e021f */
[----:B------:R-:W-:Y:S01]  /*0b40*/  LEA R7, R36, R31, 0x2 ;  /* 0x0000001f24077211 */ /* 0x000fe200078e10ff */
[----:B------:R-:W-:Y:S04]  /*0b50*/  LDS R27, [R27] ;  /* 0x000000001b1b7984 */ /* 0x000fe80000000800 */
[----:B------:R-:W-:Y:S04]  /*0b60*/  LDS R6, [R6] ;  /* 0x0000000006067984 */ /* 0x000fe80000000800 */
[----:B------:R-:W0:Y:S01]  /*0b70*/  LDS R7, [R7] ;  /* 0x0000000007077984 */ /* 0x000e220000000800 */
[----:B------:R-:W-:-:S08]  /*0b80*/  IMAD R33, R32, 0x4, R21 ;  /* 0x0000000420217824 */ /* 0x000fd000078e0215 */
[C---:B--2---:R-:W-:Y:S08]  /*0b90*/  HMMA.1684.F32.TF32 R8, R18.reuse, R29, R8 ;  /* 0x0000001d1208723c */ /* 0x044ff00000085008 */
[----:B---3--:R-:W-:Y:S01]  /*0ba0*/  HMMA.1684.F32.TF32 R12, R18, R20, R12 ;  /* 0x00000014120c723c */ /* 0x008fe2000008500c */
[----:B------:R-:W-:Y:S01]  /*0bb0*/  IMAD R20, R26, 0x4, R21 ;  /* 0x000000041a147824 */ /* 0x000fe200078e0215 */
[----:B------:R-:W-:Y:S01]  /*0bc0*/  LEA R18, R30, R31, 0x2 ;  /* 0x0000001f1e127211 */ /* 0x000fe200078e10ff */
[----:B------:R-:W-:-:S02]  /*0bd0*/  IMAD R19, R28, 0x4, R31 ;  /* 0x000000041c137824 */ /* 0x000fc400078e021f */
[----:B------:R-:W1:Y:S04]  /*0be0*/  LDS R31, [R33] ;  /* 0x00000000211f7984 */ /* 0x000e680000000800 */
[----:B------:R-:W-:Y:S04]  /*0bf0*/  LDS R20, [R20] ;  /* 0x0000000014147984 */ /* 0x000fe80000000800 */
[----:B------:R-:W-:Y:S04]  /*0c00*/  LDS R18, [R18] ;  /* 0x0000000012127984 */ /* 0x000fe80000000800 */
[----:B------:R-:W2:Y:S01]  /*0c10*/  LDS R19, [R19] ;  /* 0x0000000013137984 */ /* 0x000ea20000000800 */
[----:B------:R-:W-:-:S06]  /*0c20*/  IMAD R29, R24, 0x4, R21 ;  /* 0x00000004181d7824 */ /* 0x000fcc00078e0215 */
[----:B------:R-:W3:Y:S01]  /*0c30*/  LDS R29, [R29] ;  /* 0x000000001d1d7984 */ /* 0x000ee20000000800 */
[----:B0-----:R-:W-:Y:S01]  /*0c40*/  HMMA.1684.F32.TF32 R8, R6, R27, R8 ;  /* 0x0000001b0608723c */ /* 0x001fe20000085008 */
[----:B------:R-:W-:-:S07]  /*0c50*/  IADD3 R27, PT, PT, R17, 0x2800, RZ ;  /* 0x00002800111b7810 */ /* 0x000fce0007ffe0ff */
[----:B-1----:R-:W-:Y:S01]  /*0c60*/  HMMA.1684.F32.TF32 R12, R6, R31, R12 ;  /* 0x0000001f060c723c */ /* 0x002fe2000008500c */
[----:B------:R-:W-:Y:S02]  /*0c70*/  VIADD R7, R23, 0x80 ;  /* 0x0000008017077836 */ /* 0x000fe40000000000 */
[----:B------:R-:W-:Y:S02]  /*0c80*/  IMAD R31, R34, 0x4, R27 ;  /* 0x00000004221f7824 */ /* 0x000fe400078e021b */
[----:B------:R-:W-:-:S04]  /*0c90*/  IMAD R21, R36, 0x4, R7 ;  /* 0x0000000424157824 */ /* 0x000fc800078e0207 */
[----:B------:R-:W-:Y:S03]  /*0ca0*/  LDS R31, [R31] ;  /* 0x000000001f1f7984 */ /* 0x000fe60000000800 */
[----:B--2---:R-:W-:Y:S01]  /*0cb0*/  HMMA.1684.F32.TF32 R8, R18, R20, R8 ;  /* 0x000000141208723c */ /* 0x004fe20000085008 */
[----:B------:R-:W-:Y:S01]  /*0cc0*/  LEA R20, R25, R7, 0x2 ;  /* 0x0000000719147211 */ /* 0x000fe200078e10ff */
[----:B------:R-:W-:Y:S01]  /*0cd0*/  LDS R21, [R21] ;  /* 0x0000000015157984 */ /* 0x000fe20000000800 */
[----:B------:R-:W-:-:S04]  /*0ce0*/  IMAD R33, R32, 0x4, R27 ;  /* 0x0000000420217824 */ /* 0x000fc800078e021b */
[----:B------:R-:W0:Y:S01]  /*0cf0*/  LDS R20, [R20] ;  /* 0x0000000014147984 */ /* 0x000e220000000800 */
[----:B---3--:R-:W-:Y:S03]  /*0d00*/  HMMA.1684.F32.TF32 R12, R18, R29, R12 ;  /* 0x0000001d120c723c */ /* 0x008fe6000008500c */
[----:B------:R1:W2:Y:S01]  /*0d10*/  LDS R19, [R33] ;  /* 0x0000000021137984 */ /* 0x0002a20000000800 */
[--C-:B------:R-:W-:Y:S01]  /*0d20*/  IMAD R6, R30, 0x4, R7.reuse ;  /* 0x000000041e067824 */ /* 0x100fe200078e0207 */
[----:B------:R-:W-:Y:S01]  /*0d30*/  LEA R29, R26, R27, 0x2 ;  /* 0x0000001b1a1d7211 */ /* 0x000fe200078e10ff */
[----:B------:R-:W-:-:S04]  /*0d40*/  IMAD R7, R28, 0x4, R7 ;  /* 0x000000041c077824 */ /* 0x000fc800078e0207 */
[----:B------:R-:W-:Y:S04]  /*0d50*/  LDS R6, [R6] ;  /* 0x0000000006067984 */ /* 0x000fe80000000800 */
[----:B------:R-:W-:Y:S04]  /*0d60*/  LDS R29, [R29] ;  /* 0x000000001d1d7984 */ /* 0x000fe80000000800 */
[----:B------:R-:W3:Y:S01]  /*0d70*/  LDS R7, [R7] ;  /* 0x0000000007077984 */ /* 0x000ee20000000800 */
[----:B------:R-:W-:-:S06]  /*0d80*/  LEA R18, R24, R27, 0x2 ;  /* 0x0000001b18127211 */ /* 0x000fcc00078e10ff */
[----:B------:R-:W4:Y:S01]  /*0d90*/  LDS R18, [R18] ;  /* 0x0000000012127984 */ /* 0x000f220000000800 */
[----:B------:R-:W-:Y:S01]  /*0da0*/  VIADD R27, R17, 0x3200 ;  /* 0x00003200111b7836 */ /* 0x000fe20000000000 */
[----:B0-----:R-:W-:Y:S04]  /*0db0*/  HMMA.1684.F32.TF32 R8, R20, R31, R8 ;  /* 0x0000001f1408723c */ /* 0x001fe80000085008 */
[----:B-1----:R-:W-:-:S04]  /*0dc0*/  LEA R33, R34, R27, 0x2 ;  /* 0x0000001b22217211 */ /* 0x002fc800078e10ff */
[----:B--2---:R-:W-:Y:S01]  /*0dd0*/  HMMA.1684.F32.TF32 R12, R20, R19, R12 ;  /* 0x00000013140c723c */ /* 0x004fe2000008500c */
[----:B------:R-:W-:Y:S01]  /*0de0*/  VIADD R19, R23, 0xa0 ;  /* 0x000000a017137836 */ /* 0x000fe20000000000 */
[----:B------:R-:W-:Y:S01]  /*0df0*/  LEA R35, R32, R27, 0x2 ;  /* 0x0000001b20237211 */ /* 0x000fe200078e10ff */
[----:B------:R-:W-:Y:S02]  /*0e00*/  LDS R33, [R33] ;  /* 0x0000000021217984 */ /* 0x000fe40000000800 */
[--C-:B------:R-:W-:Y:S02]  /*0e10*/  IMAD R20, R25, 0x4, R19.reuse ;  /* 0x0000000419147824 */ /* 0x100fe400078e0213 */
[----:B------:R-:W-:-:S04]  /*0e20*/  IMAD R21, R36, 0x4, R19 ;  /* 0x0000000424157824 */ /* 0x000fc800078e0213 */
[----:B------:R-:W-:Y:S01]  /*0e30*/  LDS R20, [R20] ;  /* 0x0000000014147984 */ /* 0x000fe20000000800 */
[C---:B---3--:R-:W-:Y:S03]  /*0e40*/  HMMA.1684.F32.TF32 R8, R6.reuse, R29, R8 ;  /* 0x0000001d0608723c */ /* 0x048fe60000085008 */
[----:B------:R-:W0:Y:S04]  /*0e50*/  LDS R21, [R21] ;  /* 0x0000000015157984 */ /* 0x000e280000000800 */
[----:B------:R-:W1:Y:S01]  /*0e60*/  LDS R29, [R35] ;  /* 0x00000000231d7984 */ /* 0x000e620000000800 */
[----:B----4-:R-:W-:Y:S01]  /*0e70*/  HMMA.1684.F32.TF32 R12, R6, R18, R12 ;  /* 0x00000012060c723c */ /* 0x010fe2000008500c */
[----:B------:R-:W-:Y:S01]  /*0e80*/  IMAD R18, R30, 0x4, R19 ;  /* 0x000000041e127824 */ /* 0x000fe200078e0213 */
[----:B------:R-:W-:Y:S01]  /*0e90*/  LEA R19, R28, R19, 0x2 ;  /* 0x000000131c137211 */ /* 0x000fe200078e10ff */
[----:B------:R-:W-:-:S04]  /*0ea0*/  IMAD R31, R26, 0x4, R27 ;  /* 0x000000041a1f7824 */ /* 0x000fc800078e021b */
[----:B------:R-:W-:Y:S04]  /*0eb0*/  LDS R18, [R18] ;  /* 0x0000000012127984 */ /* 0x000fe80000000800 */
[----:B------:R-:W-:Y:S04]  /*0ec0*/  LDS R31, [R31] ;  /* 0x000000001f1f7984 */ /* 0x000fe80000000800 */
[----:B------:R-:W2:Y:S01]  /*0ed0*/  LDS R19, [R19] ;  /* 0x0000000013137984 */ /* 0x000ea20000000800 */
[----:B------:R-:W-:-:S06]  /*0ee0*/  LEA R27, R24, R27, 0x2 ;  /* 0x0000001b181b7211 */ /* 0x000fcc00078e10ff */
[----:B------:R-:W3:Y:S01]  /*0ef0*/  LDS R27, [R27] ;  /* 0x000000001b1b7984 */ /* 0x000ee20000000800 */
[C---:B0-----:R-:W-:Y:S08]  /*0f00*/  HMMA.1684.F32.TF32 R8, R20.reuse, R33, R8 ;  /* 0x000000211408723c */ /* 0x041ff00000085008 */
[----:B-1----:R-:W-:Y:S01]  /*0f10*/  HMMA.1684.F32.TF32 R12, R20, R29, R12 ;  /* 0x0000001d140c723c */ /* 0x002fe2000008500c */
[----:B------:R-:W-:-:S02]  /*0f20*/  VIADD R21, R23, 0xc0 ;  /* 0x000000c017157836 */ /* 0x000fc40000000000 */
[----:B------:R-:W-:Y:S02]  /*0f30*/  VIADD R29, R17, 0x3c00 ;  /* 0x00003c00111d7836 */ /* 0x000fe40000000000 */
[----:B------:R-:W-:Y:S01]  /*0f40*/  IMAD R6, R25, 0x4, R21 ;  /* 0x0000000419067824 */ /* 0x000fe200078e0215 */
[----:B------:R-:W-:Y:S01]  /*0f50*/  LEA R7, R36, R21, 0x2 ;  /* 0x0000001524077211 */ /* 0x000fe200078e10ff */
[----:B------:R-:W-:-:S04]  /*0f60*/  IMAD R33, R34, 0x4, R29 ;  /* 0x0000000422217824 */ /* 0x000fc800078e021d */
[----:B------:R-:W-:Y:S04]  /*0f70*/  LDS R6, [R6] ;  /* 0x0000000006067984 */ /* 0x000fe80000000800 */
[----:B------:R-:W-:Y:S04]  /*0f80*/  LDS R20, [R33] ;  /* 0x0000000021147984 */ /* 0x000fe80000000800 */
[----:B------:R-:W0:Y:S01]  /*0f90*/  LDS R7, [R7] ;  /* 0x0000000007077984 */ /* 0x000e220000000800 */
[----:B--2---:R-:W-:Y:S01]  /*0fa0*/  HMMA.1684.F32.TF32 R8, R18, R31, R8 ;  /* 0x0000001f1208723c */ /* 0x004fe20000085008 */
[----:B------:R-:W-:-:S06]  /*0fb0*/  IMAD R31, R32, 0x4, R29 ;  /* 0x00000004201f7824 */ /* 0x000fcc00078e021d */
[----:B------:R-:W1:Y:S01]  /*0fc0*/  LDS R31, [R31] ;  /* 0x000000001f1f7984 */ /* 0x000e620000000800 */
[----:B---3--:R-:W-:Y:S01]  /*0fd0*/  HMMA.1684.F32.TF32 R12, R18, R27, R12 ;  /* 0x0000001b120c723c */ /* 0x008fe2000008500c */
[--C-:B------:R-:W-:Y:S02]  /*0fe0*/  IMAD R27, R24, 0x4, R29.reuse ;  /* 0x00000004181b7824 */ /* 0x100fe400078e021d */
[----:B------:R-:W-:-:S04]  /*0ff0*/  IMAD R18, R26, 0x4, R29 ;  /* 0x000000041a127824 */ /* 0x000fc800078e021d */
[----:B------:R-:W-:Y:S04]  /*1000*/  LDS R27, [R27] ;  /* 0x000000001b1b7984 */ /* 0x000fe80000000800 */
[----:B------:R-:W-:Y:S01]  /*1010*/  LDS R33, [R18] ;  /* 0x0000000012217984 */ /* 0x000fe20000000800 */
[----:B0-----:R-:W-:Y:S01]  /*1020*/  HMMA.1684.F32.TF32 R8, R6, R20, R8 ;  /* 0x000000140608723c */ /* 0x001fe20000085008 */
[----:B------:R-:W-:Y:S01]  /*1030*/  LEA R20, R30, R21, 0x2 ;  /* 0x000000151e147211 */ /* 0x000fe200078e10ff */
[----:B------:R-:W-:-:S05]  /*1040*/  IMAD R21, R28, 0x4, R21 ;  /* 0x000000041c157824 */ /* 0x000fca00078e0215 */
[----:B------:R-:W-:Y:S04]  /*1050*/  LDS R20, [R20] ;  /* 0x0000000014147984 */ /* 0x000fe80000000800 */
[----:B------:R-:W0:Y:S01]  /*1060*/  LDS R21, [R21] ;  /* 0x0000000015157984 */ /* 0x000e220000000800 */
[----:B-1----:R-:W-:Y:S01]  /*1070*/  HMMA.1684.F32.TF32 R12, R6, R31, R12 ;  /* 0x0000001f060c723c */ /* 0x002fe2000008500c */
[----:B------:R-:W-:Y:S01]  /*1080*/  IADD3 R7, PT, PT, R17, 0x4600, RZ ;  /* 0x0000460011077810 */ /* 0x000fe20007ffe0ff */
[----:B------:R-:W-:-:S04]  /*1090*/  VIADD R31, R23, 0xe0 ;  /* 0x000000e0171f7836 */ /* 0x000fc80000000000 */
[----:B------:R-:W-:Y:S01]  /*10a0*/  IMAD R29, R34, 0x4, R7 ;  /* 0x00000004221d7824 */ /* 0x000fe200078e0207 */
[----:B------:R-:W-:Y:S01]  /*10b0*/  LEA R34, R25, R31, 0x2 ;  /* 0x0000001f19227211 */ /* 0x000fe200078e10ff */
[----:B------:R-:W-:Y:S02]  /*10c0*/  IMAD R19, R36, 0x4, R31 ;  /* 0x0000000424137824 */ /* 0x000fe400078e021f */
[----:B------:R-:W-:Y:S02]  /*10d0*/  IMAD R25, R32, 0x4, R7 ;  /* 0x0000000420197824 */ /* 0x000fe400078e0207 */
[----:B------:R-:W-:Y:S04]  /*10e0*/  LDS R29, [R29] ;  /* 0x000000001d1d7984 */ /* 0x000fe80000000800 */
[----:B------:R-:W-:Y:S04]  /*10f0*/  LDS R18, [R34] ;  /* 0x0000000022127984 */ /* 0x000fe80000000800 */
[----:B------:R-:W1:Y:S04]  /*1100*/  LDS R19, [R19] ;  /* 0x0000000013137984 */ /* 0x000e680000000800 */
[----:B------:R-:W2:Y:S01]  /*1110*/  LDS R25, [R25] ;  /* 0x0000000019197984 */ /* 0x000ea20000000800 */
[----:B------:R-:W-:Y:S01]  /*1120*/  IMAD R6, R30, 0x4, R31 ;  /* 0x000000041e067824 */ /* 0x000fe200078e021f */
[----:B------:R-:W-:Y:S01]  /*1130*/  LEA R26, R26, R7, 0x2 ;  /* 0x000000071a1a7211 */ /* 0x000fe200078e10ff */
[----:B------:R-:W-:Y:S01]  /*1140*/  IMAD R30, R24, 0x4, R7 ;  /* 0x00000004181e7824 */ /* 0x000fe200078e0207 */
[----:B------:R-:W-:-:S03]  /*1150*/  LEA R28, R28, R31, 0x2 ;  /* 0x0000001f1c1c7211 */ /* 0x000fc600078e10ff */
[----:B------:R-:W-:Y:S04]  /*1160*/  LDS R24, [R26] ;  /* 0x000000001a187984 */ /* 0x000fe80000000800 */
[----:B------:R-:W-:Y:S01]  /*1170*/  LDS R6, [R6] ;  /* 0x0000000006067984 */ /* 0x000fe20000000800 */
[C---:B0-----:R-:W-:Y:S03]  /*1180*/  HMMA.1684.F32.TF32 R8, R20.reuse, R33, R8 ;  /* 0x000000211408723c */ /* 0x041fe60000085008 */
[----:B------:R-:W0:Y:S04]  /*1190*/  LDS R7, [R28] ;  /* 0x000000001c077984 */ /* 0x000e280000000800 */
[----:B------:R-:W3:Y:S01]  /*11a0*/  LDS R30, [R30] ;  /* 0x000000001e1e7984 */ /* 0x000ee20000000800 */
[----:B------:R-:W-:-:S12]  /*11b0*/  HMMA.1684.F32.TF32 R12, R20, R27, R12 ;  /* 0x0000001b140c723c */ /* 0x000fd8000008500c */
[C---:B-1----:R-:W-:Y:S08]  /*11c0*/  HMMA.1684.F32.TF32 R8, R18.reuse, R29, R8 ;  /* 0x0000001d1208723c */ /* 0x042ff00000085008 */
[----:B--2---:R-:W-:Y:S01]  /*11d0*/  HMMA.1684.F32.TF32 R12, R18, R25, R12 ;  /* 0x00000019120c723c */ /* 0x004fe2000008500c */
[----:B------:R-:W-:Y:S02]  /*11e0*/  UIADD3 UR7, UPT, UPT, UR7, -0x1, URZ ;  /* 0xffffffff07077890 */ /* 0x000fe4000fffe0ff */
[----:B------:R-:W-:-:S02]  /*11f0*/  USHF.L.U32 UR6, UR6, 0x8, URZ ;  /* 0x0000000806067899 */ /* 0x000fc400080006ff */
[----:B------:R-:W-:Y:S01]  /*1200*/  UISETP.GT.U32.AND UP0, UPT, UR7, URZ, UPT ;  /* 0x000000ff0700728c */ /* 0x000fe2000bf04070 */
[----:B------:R-:W-:Y:S06]  /*1210*/  BAR.SYNC.DEFER_BLOCKING 0x0 ;  /* 0x0000000000007b1d */ /* 0x000fec0000010000 */
[----:B0-----:R-:W-:Y:S01]  /*1220*/  HMMA.1684.F32.TF32 R8, R6, R24, R8 ;  /* 0x000000180608723c */ /* 0x001fe20000085008 */
[----:B------:R-:W-:-:S07]  /*1230*/  IADD3 R2, P0, PT, R2, 0x100, RZ ;  /* 0x0000010002027810 */ /* 0x000fce0007f1e0ff */
[----:B---3--:R-:W-:Y:S01]  /*1240*/  HMMA.1684.F32.TF32 R12, R6, R30, R12 ;  /* 0x0000001e060c723c */ /* 0x008fe2000008500c */
[----:B------:R-:W-:Y:S02]  /*1250*/  IADD3 R4, P1, PT, R4, UR6, RZ ;  /* 0x0000000604047c10 */ /* 0x000fe4000ff3e0ff */
[----:B------:R-:W-:Y:S02]  /*1260*/  IADD3.X R3, PT, PT, RZ, R3, RZ, P0, !PT ;  /* 0x00000003ff037210 */ /* 0x000fe400007fe4ff */
[----:B------:R-:W-:Y:S01]  /*1270*/  IADD3.X R5, PT, PT, R5, UR5, RZ, P1, !PT ;  /* 0x0000000505057c10 */ /* 0x000fe20008ffe4ff */
[----:B------:R-:W-:-:S14]  /*1280*/  BRA.U UP0, `(.L_x_1) ;  /* 0xfffffff100387547 */ /* 0x000fdc000b83ffff */
.L_x_0:
[----:B------:R-:W0:Y:S01]  /*1290*/  S2R R7, SR_TID.Y ;  /* 0x0000000000077919 */ /* 0x000e220000002200 */
[----:B------:R-:W1:Y:S01]  /*12a0*/  LDC R2, c[0x0][0x398] ;  /* 0x0000e600ff027b82 */ /* 0x000e620000000800 */
[----:B------:R-:W2:Y:S01]  /*12b0*/  LDCU.64 UR6, c[0x0][0x390] ;  /* 0x00007200ff0677ac */ /* 0x000ea20008000a00 */
[----:B------:R-:W3:Y:S01]  /*12c0*/  S2R R6, SR_LANEID ;  /* 0x0000000000067919 */ /* 0x000ee20000000000 */
[----:B-1----:R-:W-:Y:S01]  /*12d0*/  IMAD.SHL.U32 R18, R2, 0x40, RZ ;  /* 0x0000004002127824 */ /* 0x002fe200078e00ff */
[C---:B0-----:R-:W-:Y:S02]  /*12e0*/  LOP3.LUT R5, R7.reuse, 0xc, RZ, 0xc0, !PT ;  /* 0x0000000c07057812 */ /* 0x041fe400078ec0ff */
[----:B------:R-:W-:Y:S02]  /*12f0*/  LOP3.LUT R7, R7, 0x3, RZ, 0xc0, !PT ;  /* 0x0000000307077812 */ /* 0x000fe400078ec0ff */
[----:B---3--:R-:W-:Y:S01]  /*1300*/  SHF.R.U32.HI R16, RZ, 0x2, R6 ;  /* 0x00000002ff107819 */ /* 0x008fe20000011606 */
[----:B------:R-:W-:Y:S01]  /*1310*/  IMAD.WIDE.U32 R2, R5, R18, RZ ;  /* 0x0000001205027225 */ /* 0x000fe200078e00ff */
[----:B------:R-:W-:-:S03]  /*1320*/  SHF.L.U32 R17, R7, 0x6, RZ ;  /* 0x0000000607117819 */ /* 0x000fc600000006ff */
[----:B------:R-:W-:Y:S01]  /*1330*/  IMAD R3, R5, UR10, R3 ;  /* 0x0000000a05037c24 */ /* 0x000fe2000f8e0203 */
[----:B------:R-:W-:Y:S02]  /*1340*/  SHF.L.U32 R4, R2, 0x4, RZ ;  /* 0x0000000402047819 */ /* 0x000fe400000006ff */
[----:B------:R-:W-:Y:S02]  /*1350*/  LEA R17, P0, R0, R17, 0x8 ;  /* 0x0000001100117211 */ /* 0x000fe400078040ff */
[----:B------:R-:W-:Y:S01]  /*1360*/  SHF.L.U64.HI R5, R2, 0x4, R3 ;  /* 0x0000000402057819 */ /* 0x000fe20000010203 */
[----:B------:R-:W-:Y:S01]  /*1370*/  IMAD.SHL.U32 R3, R18, 0x100, RZ ;  /* 0x0000010012037824 */ /* 0x000fe200078e00ff */
[----:B------:R-:W-:-:S03]  /*1380*/  LOP3.LUT R2, R6, 0x3, RZ, 0xc0, !PT ;  /* 0x0000000306027812 */ /* 0x000fc600078ec0ff */
[----:B------:R-:W-:Y:S01]  /*1390*/  IMAD.WIDE.U32 R4, R3, UR4, R4 ;  /* 0x0000000403047c25 */ /* 0x000fe2000f8e0004 */
[----:B------:R-:W-:Y:S01]  /*13a0*/  SHF.L.U64.HI R3, R7, 0x6, RZ ;  /* 0x0000000607037819 */ /* 0x000fe200000102ff */
[----:B------:R-:W-:Y:S01]  /*13b0*/  UIMAD UR4, UR5, UR4, URZ ;  /* 0x00000004050472a4 */ /* 0x000fe2000f8e02ff */
[----:B------:R-:W-:Y:S02]  /*13c0*/  SHF.R.U32.HI R7, RZ, 0x1, R18 ;  /* 0x00000001ff077819 */ /* 0x000fe40000011612 */
[----:B------:R-:W-:Y:S01]  /*13d0*/  LEA.HI.X R0, R0, R3, RZ, 0x8, P0 ;  /* 0x0000000300007211 */ /* 0x000fe200000f44ff */
[----:B------:R-:W-:Y:S01]  /*13e0*/  IMAD.MOV.U32 R3, RZ, RZ, RZ ;  /* 0x000000ffff037224 */ /* 0x000fe200078e00ff */
[----:B--2---:R-:W-:Y:S02]  /*13f0*/  IADD3 R17, P0, P1, R4, UR6, R17 ;  /* 0x0000000604117c10 */ /* 0x004fe4000f91e011 */
[----:B------:R-:W-:Y:S01]  /*1400*/  IADD3 R5, PT, PT, R5, UR4, RZ ;  /* 0x0000000405057c10 */ /* 0x000fe2000fffe0ff */
[----:B------:R-:W-:-:S03]  /*1410*/  IMAD.WIDE.U32 R2, R16, R7, R2 ;  /* 0x0000000710027225 */ /* 0x000fc600078e0002 */
[----:B------:R-:W-:Y:S02]  /*1420*/  IADD3.X R5, PT, PT, R5, UR7, R0, P0, P1 ;  /* 0x0000000705057c10 */ /* 0x000fe400087e2400 */
[----:B------:R-:W-:-:S04]  /*1430*/  LEA R4, P0, R2, R17, 0x3 ;  /* 0x0000001102047211 */ /* 0x000fc800078018ff */
[----:B------:R-:W-:-:S03]  /*1440*/  LEA.HI.X R5, R2, R5, R3, 0x3, P0 ;  /* 0x0000000502057211 */ /* 0x000fc600000f1c03 */
[----:B------:R-:W-:Y:S02]  /*1450*/  IMAD.WIDE.U32 R2, R7, 0x40, R4 ;  /* 0x0000004007027825 */ /* 0x000fe400078e0004 */
[----:B------:R-:W-:Y:S04]  /*1460*/  STG.E.64 desc[UR8][R4.64], R8 ;  /* 0x0000000804007986 */ /* 0x000fe8000c101b08 */
[----:B------:R-:W-:Y:S04]  /*1470*/  STG.E.64 desc[UR8][R2.64], R10 ;  /* 0x0000000a02007986 */ /* 0x000fe8000c101b08 */
[----:B------:R-:W-:Y:S04]  /*1480*/  STG.E.64 desc[UR8][R4.64+0x20], R12 ;  /* 0x0000200c04007986 */ /* 0x000fe8000c101b08 */
[----:B------:R-:W-:Y:S01]  /*1490*/  STG.E.64 desc[UR8][R2.64+0x20], R14 ;  /* 0x0000200e02007986 */ /* 0x000fe2000c101b08 */
[----:B------:R-:W-:Y:S05]  /*14a0*/  EXIT ;  /* 0x000000000000794d */ /* 0x000fea0003800000 */
.L_x_2:
[----:B------:R-:W-:-:S00]  /*14b0*/  BRA `(.L_x_2) ;  /* 0xfffffffc00fc7947 */ /* 0x000fc0000383ffff */
[----:B------:R-:W-:-:S00]  /*14c0*/  NOP ;  /* 0x0000000000007918 */ /* 0x000fc00000000000 */
        /* <DEDUP_REMOVED lines=11> */
.L_x_3:


//--------------------- .nv.shared.wmmaMatmulV8   --------------------------
	.section	.nv.shared.wmmaMatmulV8,"aw",@nobits
	.sectionflags	@""
	.align	4
.nv.shared.wmmaMatmulV8:
	.zero		39936


//--------------------- .nv.shared.reserved.0     --------------------------
	.section	.nv.shared.reserved.0,"aw",@nobits
	.weak		__nv_reservedSMEM_offset_0_alias
	.size		__nv_reservedSMEM_offset_0_alias, 0, 64
	.other		__nv_reservedSMEM_offset_0_alias,@"STO_CUDA_RESERVED_SHARED STV_DEFAULT"
__nv_reservedSMEM_offset_0_alias:
	.zero		0
	.zero		64


//--------------------- .nv.constant0.wmmaMatmulV8 --------------------------
	.section	.nv.constant0.wmmaMatmulV8,"a",@progbits
	.sectionflags	@""
	.align	4
.nv.constant0.wmmaMatmulV8:
	.zero		924


//--------------------- SYMBOLS --------------------------

	.type		.nv.reservedSmem.offset0,@object
	.size		.nv.reservedSmem.offset0,0x4
	.type		.nv.reservedSmem.cap,@object
	.size		.nv.reservedSmem.cap,0x4
